//
// Generated by NVIDIA NVVM Compiler
//
// Compiler Build ID: CL-36424714
// Cuda compilation tools, release 13.0, V13.0.88
// Based on NVVM 20.0.0
//

.version 9.0
.target sm_100
.address_size 64

	// .globl	_Z30matrix_vector_multiply_chunkedPdS_S_mmmm
// _ZZ30matrix_vector_multiply_chunkedPdS_S_mmmmE12partial_sums has been demoted

.visible .entry _Z30matrix_vector_multiply_chunkedPdS_S_mmmm(
	.param .u64 .ptr .align 1 _Z30matrix_vector_multiply_chunkedPdS_S_mmmm_param_0,
	.param .u64 .ptr .align 1 _Z30matrix_vector_multiply_chunkedPdS_S_mmmm_param_1,
	.param .u64 .ptr .align 1 _Z30matrix_vector_multiply_chunkedPdS_S_mmmm_param_2,
	.param .u64 _Z30matrix_vector_multiply_chunkedPdS_S_mmmm_param_3,
	.param .u64 _Z30matrix_vector_multiply_chunkedPdS_S_mmmm_param_4,
	.param .u64 _Z30matrix_vector_multiply_chunkedPdS_S_mmmm_param_5,
	.param .u64 _Z30matrix_vector_multiply_chunkedPdS_S_mmmm_param_6
)
{
	.reg .pred 	%p<10>;
	.reg .b32 	%r<16>;
	.reg .b64 	%rd<26>;
	.reg .b64 	%fd<14>;
	// demoted variable
	.shared .align 8 .b8 _ZZ30matrix_vector_multiply_chunkedPdS_S_mmmmE12partial_sums[2048];
	ld.param.u64 	%rd9, [_Z30matrix_vector_multiply_chunkedPdS_S_mmmm_param_0];
	ld.param.u64 	%rd10, [_Z30matrix_vector_multiply_chunkedPdS_S_mmmm_param_1];
	ld.param.u64 	%rd11, [_Z30matrix_vector_multiply_chunkedPdS_S_mmmm_param_2];
	ld.param.u64 	%rd13, [_Z30matrix_vector_multiply_chunkedPdS_S_mmmm_param_3];
	ld.param.u64 	%rd12, [_Z30matrix_vector_multiply_chunkedPdS_S_mmmm_param_4];
	ld.param.u64 	%rd14, [_Z30matrix_vector_multiply_chunkedPdS_S_mmmm_param_5];
	ld.param.u64 	%rd15, [_Z30matrix_vector_multiply_chunkedPdS_S_mmmm_param_6];
	mov.u32 	%r5, %ctaid.x;
	cvt.u64.u32 	%rd16, %r5;
	add.s64 	%rd1, %rd14, %rd16;
	mov.u32 	%r6, %tid.x;
	cvt.u64.u32 	%rd2, %r6;
	setp.ge.u64 	%p1, %rd1, %rd13;
	setp.le.u64 	%p2, %rd15, %rd16;
	or.pred  	%p3, %p1, %p2;
	@%p3 bra 	$L__BB0_10;
	setp.le.u64 	%p4, %rd12, %rd2;
	mov.f64 	%fd13, 0d0000000000000000;
	@%p4 bra 	$L__BB0_4;
	mul.lo.s64 	%rd3, %rd1, %rd12;
	mov.u32 	%r7, %ntid.x;
	cvt.u64.u32 	%rd4, %r7;
	cvta.to.global.u64 	%rd5, %rd9;
	cvta.to.global.u64 	%rd6, %rd10;
	mov.f64 	%fd13, 0d0000000000000000;
	mov.u64 	%rd25, %rd2;
$L__BB0_3:
	add.s64 	%rd17, %rd25, %rd3;
	shl.b64 	%rd18, %rd17, 3;
	add.s64 	%rd19, %rd5, %rd18;
	ld.global.f64 	%fd6, [%rd19];
	shl.b64 	%rd20, %rd25, 3;
	add.s64 	%rd21, %rd6, %rd20;
	ld.global.f64 	%fd7, [%rd21];
	fma.rn.f64 	%fd13, %fd6, %fd7, %fd13;
	add.s64 	%rd25, %rd25, %rd4;
	setp.lt.u64 	%p5, %rd25, %rd12;
	@%p5 bra 	$L__BB0_3;
$L__BB0_4:
	cvt.u32.u64 	%r8, %rd2;
	shl.b32 	%r9, %r8, 3;
	mov.u32 	%r10, _ZZ30matrix_vector_multiply_chunkedPdS_S_mmmmE12partial_sums;
	add.s32 	%r1, %r10, %r9;
	st.shared.f64 	[%r1], %fd13;
	bar.sync 	0;
	mov.u32 	%r15, %ntid.x;
	setp.lt.u32 	%p6, %r15, 2;
	@%p6 bra 	$L__BB0_8;
$L__BB0_5:
	shr.u32 	%r4, %r15, 1;
	setp.ge.u32 	%p7, %r8, %r4;
	@%p7 bra 	$L__BB0_7;
	shl.b32 	%r12, %r4, 3;
	add.s32 	%r13, %r1, %r12;
	ld.shared.f64 	%fd8, [%r13];
	ld.shared.f64 	%fd9, [%r1];
	add.f64 	%fd10, %fd8, %fd9;
	st.shared.f64 	[%r1], %fd10;
$L__BB0_7:
	bar.sync 	0;
	setp.gt.u32 	%p8, %r15, 3;
	mov.u32 	%r15, %r4;
	@%p8 bra 	$L__BB0_5;
$L__BB0_8:
	setp.ne.s32 	%p9, %r8, 0;
	@%p9 bra 	$L__BB0_10;
	ld.shared.f64 	%fd11, [_ZZ30matrix_vector_multiply_chunkedPdS_S_mmmmE12partial_sums];
	cvta.to.global.u64 	%rd22, %rd11;
	shl.b64 	%rd23, %rd1, 3;
	add.s64 	%rd24, %rd22, %rd23;
	st.global.f64 	[%rd24], %fd11;
$L__BB0_10:
	ret;

}


// ===== COMPILED SASS (sm_100) =====

	.target	sm_100

	.elftype	@"ET_EXEC"


//--------------------- .note.nv.tkinfo           --------------------------
	.section	.note.nv.tkinfo,"",@"SHT_NOTE"
	.sectionflags	@"SHF_NOTE_NV_TKINFO"
	.tkinfo
        /*0018*/ 	.word	0x00000002
        /*0030*/ 	.string	""
        /*0030*/ 	.string	"ptxas"
        /*0030*/ 	.string	"Cuda compilation tools, release 13.0, V13.0.88"
        /*0030*/ 	.string	"Build cuda_13.0.r13.0/compiler.36424714_0"
        /*0030*/ 	.string	"-arch sm_100 -m 64 "



//--------------------- .note.nv.cuinfo           --------------------------
	.section	.note.nv.cuinfo,"",@"SHT_NOTE"
	.sectionflags	@"SHF_NOTE_NV_CUINFO"
        /*0018*/ 	.short	0x0002
        /*001a*/ 	.short	0x0064
        /*001c*/ 	.short	0x0082
	.zero		2


//--------------------- .nv.info                  --------------------------
	.section	.nv.info,"",@"SHT_CUDA_INFO"
	.align	4


	//----- nvinfo : EIATTR_REGCOUNT
	.align		4
        /*0000*/ 	.byte	0x04, 0x2f
        /*0002*/ 	.short	(.L_1 - .L_0)
	.align		4
.L_0:
        /*0004*/ 	.word	index@(_Z30matrix_vector_multiply_chunkedPdS_S_mmmm)
        /*0008*/ 	.word	0x00000012


	//----- nvinfo : EIATTR_FRAME_SIZE
	.align		4
.L_1:
        /*000c*/ 	.byte	0x04, 0x11
        /*000e*/ 	.short	(.L_3 - .L_2)
	.align		4
.L_2:
        /*0010*/ 	.word	index@(_Z30matrix_vector_multiply_chunkedPdS_S_mmmm)
        /*0014*/ 	.word	0x00000000


	//----- nvinfo : EIATTR_MIN_STACK_SIZE
	.align		4
.L_3:
        /*0018*/ 	.byte	0x04, 0x12
        /*001a*/ 	.short	(.L_5 - .L_4)
	.align		4
.L_4:
        /*001c*/ 	.word	index@(_Z30matrix_vector_multiply_chunkedPdS_S_mmmm)
        /*0020*/ 	.word	0x00000000
.L_5:


//--------------------- .nv.compat                --------------------------
	.section	.nv.compat,"",@"SHT_CUDA_COMPAT_INFO"
	.align	4
        /*0000*/ 	.byte	0x02, 0x09, 0x00, 0x00, 0x02, 0x02, 0x01, 0x00, 0x02, 0x05, 0x05, 0x00, 0x03, 0x07, 0x01, 0x01
        /*0010*/ 	.byte	0x02, 0x03, 0x00, 0x00, 0x02, 0x06, 0x01, 0x00, 0x04, 0x0b, 0x08, 0x00, 0x01, 0x00, 0x00, 0x00
        /*0020*/ 	.byte	0x00, 0x00, 0x00, 0x00


//--------------------- .nv.info._Z30matrix_vector_multiply_chunkedPdS_S_mmmm --------------------------
	.section	.nv.info._Z30matrix_vector_multiply_chunkedPdS_S_mmmm,"",@"SHT_CUDA_INFO"
	.sectionflags	@""
	.align	4


	//----- nvinfo : EIATTR_CUDA_API_VERSION
	.align		4
        /*0000*/ 	.byte	0x04, 0x37
        /*0002*/ 	.short	(.L_7 - .L_6)
.L_6:
        /*0004*/ 	.word	0x00000082


	//----- nvinfo : EIATTR_KPARAM_INFO
	.align		4
.L_7:
        /*0008*/ 	.byte	0x04, 0x17
        /*000a*/ 	.short	(.L_9 - .L_8)
.L_8:
        /*000c*/ 	.word	0x00000000
        /*0010*/ 	.short	0x0006
        /*0012*/ 	.short	0x0030
        /*0014*/ 	.byte	0x00, 0xf0, 0x21, 0x00


	//----- nvinfo : EIATTR_KPARAM_INFO
	.align		4
.L_9:
        /*0018*/ 	.byte	0x04, 0x17
        /*001a*/ 	.short	(.L_11 - .L_10)
.L_10:
        /*001c*/ 	.word	0x00000000
        /*0020*/ 	.short	0x0005
        /*0022*/ 	.short	0x0028
        /*0024*/ 	.byte	0x00, 0xf0, 0x21, 0x00


	//----- nvinfo : EIATTR_KPARAM_INFO
	.align		4
.L_11:
        /*0028*/ 	.byte	0x04, 0x17
        /*002a*/ 	.short	(.L_13 - .L_12)
.L_12:
        /*002c*/ 	.word	0x00000000
        /*0030*/ 	.short	0x0004
        /*0032*/ 	.short	0x0020
        /*0034*/ 	.byte	0x00, 0xf0, 0x21, 0x00


	//----- nvinfo : EIATTR_KPARAM_INFO
	.align		4
.L_13:
        /*0038*/ 	.byte	0x04, 0x17
        /*003a*/ 	.short	(.L_15 - .L_14)
.L_14:
        /*003c*/ 	.word	0x00000000
        /*0040*/ 	.short	0x0003
        /*0042*/ 	.short	0x0018
        /*0044*/ 	.byte	0x00, 0xf0, 0x21, 0x00


	//----- nvinfo : EIATTR_KPARAM_INFO
	.align		4
.L_15:
        /*0048*/ 	.byte	0x04, 0x17
        /*004a*/ 	.short	(.L_17 - .L_16)
.L_16:
        /*004c*/ 	.word	0x00000000
        /*0050*/ 	.short	0x0002
        /*0052*/ 	.short	0x0010
        /*0054*/ 	.byte	0x00, 0xf5, 0x21, 0x00


	//----- nvinfo : EIATTR_KPARAM_INFO
	.align		4
.L_17:
        /*0058*/ 	.byte	0x04, 0x17
        /*005a*/ 	.short	(.L_19 - .L_18)
.L_18:
        /*005c*/ 	.word	0x00000000
        /*0060*/ 	.short	0x0001
        /*0062*/ 	.short	0x0008
        /*0064*/ 	.byte	0x00, 0xf5, 0x21, 0x00


	//----- nvinfo : EIATTR_KPARAM_INFO
	.align		4
.L_19:
        /*0068*/ 	.byte	0x04, 0x17
        /*006a*/ 	.short	(.L_21 - .L_20)
.L_20:
        /*006c*/ 	.word	0x00000000
        /*0070*/ 	.short	0x0000
        /*0072*/ 	.short	0x0000
        /*0074*/ 	.byte	0x00, 0xf5, 0x21, 0x00


	//----- nvinfo : EIATTR_SPARSE_MMA_MASK
	.align		4
.L_21:
        /*0078*/ 	.byte	0x03, 0x50
        /*007a*/ 	.short	0x0000


	//----- nvinfo : EIATTR_MAXREG_COUNT
	.align		4
        /*007c*/ 	.byte	0x03, 0x1b
        /*007e*/ 	.short	0x00ff


	//----- nvinfo : EIATTR_NUM_BARRIERS
	.align		4
        /*0080*/ 	.byte	0x02, 0x4c
        /*0082*/ 	.byte	0x01
	.zero		1


	//----- nvinfo : EIATTR_MERCURY_ISA_VERSION
	.align		4
        /*0084*/ 	.byte	0x03, 0x5f
        /*0086*/ 	.short	0x0101


	//----- nvinfo : EIATTR_VRC_CTA_INIT_COUNT
	.align		4
        /*0088*/ 	.byte	0x02, 0x4a
	.zero		1
	.zero		1


	//----- nvinfo : EIATTR_EXIT_INSTR_OFFSETS
	.align		4
        /*008c*/ 	.byte	0x04, 0x1c
        /*008e*/ 	.short	(.L_23 - .L_22)


	//   ....[0]....
.L_22:
        /*0090*/ 	.word	0x000000c0


	//   ....[1]....
        /*0094*/ 	.word	0x00000430


	//   ....[2]....
        /*0098*/ 	.word	0x000004e0


	//----- nvinfo : EIATTR_CRS_STACK_SIZE
	.align		4
.L_23:
        /*009c*/ 	.byte	0x04, 0x1e
        /*009e*/ 	.short	(.L_25 - .L_24)
.L_24:
        /*00a0*/ 	.word	0x00000000


	//----- nvinfo : EIATTR_CBANK_PARAM_SIZE
	.align		4
.L_25:
        /*00a4*/ 	.byte	0x03, 0x19
        /*00a6*/ 	.short	0x0038


	//----- nvinfo : EIATTR_PARAM_CBANK
	.align		4
        /*00a8*/ 	.byte	0x04, 0x0a
        /*00aa*/ 	.short	(.L_27 - .L_26)
	.align		4
.L_26:
        /*00ac*/ 	.word	index@(.nv.constant0._Z30matrix_vector_multiply_chunkedPdS_S_mmmm)
        /*00b0*/ 	.short	0x0380
        /*00b2*/ 	.short	0x0038


	//----- nvinfo : EIATTR_SW_WAR
	.align		4
.L_27:
        /*00b4*/ 	.byte	0x04, 0x36
        /*00b6*/ 	.short	(.L_29 - .L_28)
.L_28:
        /*00b8*/ 	.word	0x00000008
.L_29:


//--------------------- .nv.callgraph             --------------------------
	.section	.nv.callgraph,"",@"SHT_CUDA_CALLGRAPH"
	.align	4
	.sectionentsize	8
	.align		4
        /*0000*/ 	.word	0x00000000
	.align		4
        /*0004*/ 	.word	0xffffffff
	.align		4
        /*0008*/ 	.word	0x00000000
	.align		4
        /*000c*/ 	.word	0xfffffffe
	.align		4
        /*0010*/ 	.word	0x00000000
	.align		4
        /*0014*/ 	.word	0xfffffffd
	.align		4
        /*0018*/ 	.word	0x00000000
	.align		4
        /*001c*/ 	.word	0xfffffffc


//--------------------- .text._Z30matrix_vector_multiply_chunkedPdS_S_mmmm --------------------------
	.section	.text._Z30matrix_vector_multiply_chunkedPdS_S_mmmm,"ax",@progbits
	.align	128
        .global         _Z30matrix_vector_multiply_chunkedPdS_S_mmmm
        .type           _Z30matrix_vector_multiply_chunkedPdS_S_mmmm,@function
        .size           _Z30matrix_vector_multiply_chunkedPdS_S_mmmm,(.L_x_6 - _Z30matrix_vector_multiply_chunkedPdS_S_mmmm)
        .other          _Z30matrix_vector_multiply_chunkedPdS_S_mmmm,@"STO_CUDA_ENTRY STV_DEFAULT"
_Z30matrix_vector_multiply_chunkedPdS_S_mmmm:
.text._Z30matrix_vector_multiply_chunkedPdS_S_mmmm:
[----:B------:R-:W-:Y:S08]  /*0000*/  LDC R1, c[0x0][0x37c] ;  /* 0x0000df00ff017b82 */ /* 0x000ff00000000800 */
[----:B------:R-:W0:Y:S01]  /*0010*/  S2UR UR4, SR_CTAID.X ;  /* 0x00000000000479c3 */ /* 0x000e220000002500 */
[----:B------:R-:W0:Y:S07]  /*0020*/  LDCU.64 UR6, c[0x0][0x3a8] ;  /* 0x00007500ff0677ac */ /* 0x000e2e0008000a00 */
[----:B------:R-:W1:Y:S08]  /*0030*/  LDC.64 R2, c[0x0][0x3b0] ;  /* 0x0000ec00ff027b82 */ /* 0x000e700000000a00 */
[----:B------:R-:W2:Y:S01]  /*0040*/  LDC.64 R4, c[0x0][0x398] ;  /* 0x0000e600ff047b82 */ /* 0x000ea20000000a00 */
[----:B0-----:R-:W-:-:S04]  /*0050*/  UIADD3 UR6, UP0, UPT, UR4, UR6, URZ ;  /* 0x0000000604067290 */ /* 0x001fc8000ff1e0ff */
[----:B------:R-:W-:Y:S01]  /*0060*/  UIADD3.X UR7, UPT, UPT, URZ, UR7, URZ, UP0, !UPT ;  /* 0x00000007ff077290 */ /* 0x000fe200087fe4ff */
[----:B-1----:R-:W-:-:S05]  /*0070*/  ISETP.LE.U32.AND P0, PT, R2, UR4, PT ;  /* 0x0000000402007c0c */ /* 0x002fca000bf03070 */
[----:B------:R-:W-:Y:S01]  /*0080*/  IMAD.U32 R0, RZ, RZ, UR7 ;  /* 0x00000007ff007e24 */ /* 0x000fe2000f8e00ff */
[----:B------:R-:W-:Y:S02]  /*0090*/  ISETP.GE.U32.AND.EX P0, PT, RZ, R3, PT, P0 ;  /* 0x00000003ff00720c */ /* 0x000fe40003f06100 */
[----:B--2---:R-:W-:-:S04]  /*00a0*/  ISETP.LE.U32.AND P1, PT, R4, UR6, PT ;  /* 0x0000000604007c0c */ /* 0x004fc8000bf23070 */
[----:B------:R-:W-:-:S13]  /*00b0*/  ISETP.GE.U32.OR.EX P0, PT, R0, R5, P0, P1 ;  /* 0x000000050000720c */ /* 0x000fda0000706510 */
[----:B------:R-:W-:Y:S05]  /*00c0*/  @P0 EXIT ;  /* 0x000000000000094d */ /* 0x000fea0003800000 */
[----:B------:R-:W0:Y:S01]  /*00d0*/  S2R R3, SR_TID.X ;  /* 0x0000000000037919 */ /* 0x000e220000002100 */
[----:B------:R-:W0:Y:S01]  /*00e0*/  LDC.64 R6, c[0x0][0x3a0] ;  /* 0x0000e800ff067b82 */ /* 0x000e220000000a00 */
[----:B------:R-:W1:Y:S01]  /*00f0*/  LDCU.64 UR10, c[0x0][0x358] ;  /* 0x00006b00ff0a77ac */ /* 0x000e620008000a00 */
[----:B------:R-:W-:Y:S01]  /*0100*/  BSSY.RECONVERGENT B0, `(.L_x_0) ;  /* 0x000001c000007945 */ /* 0x000fe20003800200 */
[----:B------:R-:W-:Y:S01]  /*0110*/  CS2R R4, SRZ ;  /* 0x0000000000047805 */ /* 0x000fe2000001ff00 */
[----:B------:R-:W2:Y:S01]  /*0120*/  LDCU.128 UR12, c[0x0][0x380] ;  /* 0x00007000ff0c77ac */ /* 0x000ea20008000c00 */
[----:B0-----:R-:W-:-:S04]  /*0130*/  ISETP.GE.U32.AND P0, PT, R3, R6, PT ;  /* 0x000000060300720c */ /* 0x001fc80003f06070 */
[----:B------:R-:W-:-:S13]  /*0140*/  ISETP.GE.U32.AND.EX P0, PT, RZ, R7, PT, P0 ;  /* 0x00000007ff00720c */ /* 0x000fda0003f06100 */
[----:B-12---:R-:W-:Y:S05]  /*0150*/  @P0 BRA `(.L_x_1) ;  /* 0x0000000000580947 */ /* 0x006fea0003800000 */
[----:B------:R-:W0:Y:S01]  /*0160*/  LDC R0, c[0x0][0x360] ;  /* 0x0000d800ff007b82 */ /* 0x000e220000000800 */
[----:B------:R-:W-:Y:S01]  /*0170*/  IMAD.MOV.U32 R15, RZ, RZ, R3 ;  /* 0x000000ffff0f7224 */ /* 0x000fe200078e0003 */
[----:B------:R-:W-:Y:S01]  /*0180*/  CS2R R4, SRZ ;  /* 0x0000000000047805 */ /* 0x000fe2000001ff00 */
[----:B------:R-:W-:-:S07]  /*0190*/  IMAD.MOV.U32 R2, RZ, RZ, RZ ;  /* 0x000000ffff027224 */ /* 0x000fce00078e00ff */
.L_x_2:
[C---:B------:R-:W-:Y:S02]  /*01a0*/  IMAD R10, R6.reuse, UR7, RZ ;  /* 0x00000007060a7c24 */ /* 0x040fe4000f8e02ff */
[----:B------:R-:W-:Y:S02]  /*01b0*/  IMAD.MOV.U32 R8, RZ, RZ, R15 ;  /* 0x000000ffff087224 */ /* 0x000fe400078e000f */
[----:B------:R-:W-:Y:S02]  /*01c0*/  IMAD.MOV.U32 R9, RZ, RZ, R2 ;  /* 0x000000ffff097224 */ /* 0x000fe400078e0002 */
[----:B------:R-:W-:Y:S01]  /*01d0*/  IMAD R11, R7, UR6, R10 ;  /* 0x00000006070b7c24 */ /* 0x000fe2000f8e020a */
[----:B------:R-:W-:Y:S01]  /*01e0*/  LEA R10, P1, R15, UR14, 0x3 ;  /* 0x0000000e0f0a7c11 */ /* 0x000fe2000f8218ff */
[----:B------:R-:W-:-:S04]  /*01f0*/  IMAD.WIDE.U32 R8, R6, UR6, R8 ;  /* 0x0000000606087c25 */ /* 0x000fc8000f8e0008 */
[----:B------:R-:W-:Y:S01]  /*0200*/  IMAD.IADD R9, R9, 0x1, R11 ;  /* 0x0000000109097824 */ /* 0x000fe200078e020b */
[C---:B------:R-:W-:Y:S02]  /*0210*/  LEA R12, P0, R8.reuse, UR12, 0x3 ;  /* 0x0000000c080c7c11 */ /* 0x040fe4000f8018ff */
[----:B------:R-:W-:Y:S02]  /*0220*/  LEA.HI.X R11, R15, UR15, R2, 0x3, P1 ;  /* 0x0000000f0f0b7c11 */ /* 0x000fe400088f1c02 */
[----:B------:R-:W-:-:S04]  /*0230*/  LEA.HI.X R13, R8, UR13, R9, 0x3, P0 ;  /* 0x0000000d080d7c11 */ /* 0x000fc800080f1c09 */
[----:B------:R-:W2:Y:S04]  /*0240*/  LDG.E.64 R10, desc[UR10][R10.64] ;  /* 0x0000000a0a0a7981 */ /* 0x000ea8000c1e1b00 */
[----:B------:R-:W2:Y:S01]  /*0250*/  LDG.E.64 R8, desc[UR10][R12.64] ;  /* 0x0000000a0c087981 */ /* 0x000ea2000c1e1b00 */
[----:B0-----:R-:W-:-:S05]  /*0260*/  IADD3 R15, P0, PT, R0, R15, RZ ;  /* 0x0000000f000f7210 */ /* 0x001fca0007f1e0ff */
[----:B------:R-:W-:Y:S01]  /*0270*/  IMAD.X R2, RZ, RZ, R2, P0 ;  /* 0x000000ffff027224 */ /* 0x000fe200000e0602 */
[----:B------:R-:W-:-:S04]  /*0280*/  ISETP.GE.U32.AND P0, PT, R15, R6, PT ;  /* 0x000000060f00720c */ /* 0x000fc80003f06070 */
[----:B------:R-:W-:Y:S01]  /*0290*/  ISETP.GE.U32.AND.EX P0, PT, R2, R7, PT, P0 ;  /* 0x000000070200720c */ /* 0x000fe20003f06100 */
[----:B--2---:R-:W-:-:S12]  /*02a0*/  DFMA R4, R8, R10, R4 ;  /* 0x0000000a0804722b */ /* 0x004fd80000000004 */
[----:B------:R-:W-:Y:S05]  /*02b0*/  @!P0 BRA `(.L_x_2) ;  /* 0xfffffffc00b88947 */ /* 0x000fea000383ffff */
.L_x_1:
[----:B------:R-:W-:Y:S05]  /*02c0*/  BSYNC.RECONVERGENT B0 ;  /* 0x0000000000007941 */ /* 0x000fea0003800200 */
.L_x_0:
[----:B------:R-:W0:Y:S01]  /*02d0*/  S2UR UR5, SR_CgaCtaId ;  /* 0x00000000000579c3 */ /* 0x000e220000008800 */
[----:B------:R-:W-:Y:S01]  /*02e0*/  UMOV UR4, 0x400 ;  /* 0x0000040000047882 */ /* 0x000fe20000000000 */
[----:B------:R-:W1:Y:S01]  /*02f0*/  LDCU UR8, c[0x0][0x360] ;  /* 0x00006c00ff0877ac */ /* 0x000e620008000800 */
[----:B------:R-:W-:Y:S01]  /*0300*/  ISETP.NE.AND P0, PT, R3, RZ, PT ;  /* 0x000000ff0300720c */ /* 0x000fe20003f05270 */
[----:B-1----:R-:W-:Y:S02]  /*0310*/  UISETP.GE.U32.AND UP0, UPT, UR8, 0x2, UPT ;  /* 0x000000020800788c */ /* 0x002fe4000bf06070 */
[----:B0-----:R-:W-:-:S06]  /*0320*/  ULEA UR4, UR5, UR4, 0x18 ;  /* 0x0000000405047291 */ /* 0x001fcc000f8ec0ff */
[----:B------:R-:W-:-:S05]  /*0330*/  LEA R9, R3, UR4, 0x3 ;  /* 0x0000000403097c11 */ /* 0x000fca000f8e18ff */
[----:B------:R0:W-:Y:S01]  /*0340*/  STS.64 [R9], R4 ;  /* 0x0000000409007388 */ /* 0x0001e20000000a00 */
[----:B------:R-:W-:Y:S06]  /*0350*/  BAR.SYNC.DEFER_BLOCKING 0x0 ;  /* 0x0000000000007b1d */ /* 0x000fec0000010000 */
[----:B------:R-:W-:Y:S05]  /*0360*/  BRA.U !UP0, `(.L_x_3) ;  /* 0x0000000108307547 */ /* 0x000fea000b800000 */
[----:B------:R-:W-:-:S07]  /*0370*/  IMAD.U32 R0, RZ, RZ, UR8 ;  /* 0x00000008ff007e24 */ /* 0x000fce000f8e00ff */
.L_x_4:
[----:B------:R-:W-:-:S04]  /*0380*/  SHF.R.U32.HI R8, RZ, 0x1, R0 ;  /* 0x00000001ff087819 */ /* 0x000fc80000011600 */
[----:B------:R-:W-:-:S13]  /*0390*/  ISETP.GE.U32.AND P1, PT, R3, R8, PT ;  /* 0x000000080300720c */ /* 0x000fda0003f26070 */
[----:B------:R-:W-:Y:S01]  /*03a0*/  @!P1 IMAD R2, R8, 0x8, R9 ;  /* 0x0000000808029824 */ /* 0x000fe200078e0209 */
[----:B------:R-:W-:Y:S04]  /*03b0*/  @!P1 LDS.64 R6, [R9] ;  /* 0x0000000009069984 */ /* 0x000fe80000000a00 */
[----:B0-----:R-:W0:Y:S02]  /*03c0*/  @!P1 LDS.64 R4, [R2] ;  /* 0x0000000002049984 */ /* 0x001e240000000a00 */
[----:B0-----:R-:W-:-:S07]  /*03d0*/  @!P1 DADD R4, R4, R6 ;  /* 0x0000000004049229 */ /* 0x001fce0000000006 */
[----:B------:R1:W-:Y:S01]  /*03e0*/  @!P1 STS.64 [R9], R4 ;  /* 0x0000000409009388 */ /* 0x0003e20000000a00 */
[----:B------:R-:W-:Y:S01]  /*03f0*/  BAR.SYNC.DEFER_BLOCKING 0x0 ;  /* 0x0000000000007b1d */ /* 0x000fe20000010000 */
[----:B------:R-:W-:Y:S01]  /*0400*/  ISETP.GT.U32.AND P1, PT, R0, 0x3, PT ;  /* 0x000000030000780c */ /* 0x000fe20003f24070 */
[----:B------:R-:W-:-:S12]  /*0410*/  IMAD.MOV.U32 R0, RZ, RZ, R8 ;  /* 0x000000ffff007224 */ /* 0x000fd800078e0008 */
[----:B-1----:R-:W-:Y:S05]  /*0420*/  @P1 BRA `(.L_x_4) ;  /* 0xfffffffc00d41947 */ /* 0x002fea000383ffff */
.L_x_3:
[----:B------:R-:W-:Y:S05]  /*0430*/  @P0 EXIT ;  /* 0x000000000000094d */ /* 0x000fea0003800000 */
[----:B------:R-:W1:Y:S01]  /*0440*/  S2UR UR5, SR_CgaCtaId ;  /* 0x00000000000579c3 */ /* 0x000e620000008800 */
[----:B------:R-:W-:Y:S02]  /*0450*/  UMOV UR4, 0x400 ;  /* 0x0000040000047882 */ /* 0x000fe40000000000 */
[----:B-1----:R-:W-:-:S09]  /*0460*/  ULEA UR4, UR5, UR4, 0x18 ;  /* 0x0000000405047291 */ /* 0x002fd2000f8ec0ff */
[----:B------:R-:W1:Y:S02]  /*0470*/  LDS.64 R2, [UR4] ;  /* 0x00000004ff027984 */ /* 0x000e640008000a00 */
[----:B------:R-:W2:Y:S02]  /*0480*/  LDCU.64 UR4, c[0x0][0x390] ;  /* 0x00007200ff0477ac */ /* 0x000ea40008000a00 */
[----:B--2---:R-:W-:-:S04]  /*0490*/  ULEA UR4, UP0, UR6, UR4, 0x3 ;  /* 0x0000000406047291 */ /* 0x004fc8000f8018ff */
[----:B------:R-:W-:Y:S02]  /*04a0*/  ULEA.HI.X UR5, UR6, UR5, UR7, 0x3, UP0 ;  /* 0x0000000506057291 */ /* 0x000fe400080f1c07 */
[----:B0-----:R-:W-:-:S04]  /*04b0*/  IMAD.U32 R4, RZ, RZ, UR4 ;  /* 0x00000004ff047e24 */ /* 0x001fc8000f8e00ff */
[----:B------:R-:W-:-:S05]  /*04c0*/  IMAD.U32 R5, RZ, RZ, UR5 ;  /* 0x00000005ff057e24 */ /* 0x000fca000f8e00ff */
[----:B-1----:R-:W-:Y:S01]  /*04d0*/  STG.E.64 desc[UR10][R4.64], R2 ;  /* 0x0000000204007986 */ /* 0x002fe2000c101b0a */
[----:B------:R-:W-:Y:S05]  /*04e0*/  EXIT ;  /* 0x000000000000794d */ /* 0x000fea0003800000 */
.L_x_5:
[----:B------:R-:W-:-:S00]  /*04f0*/  BRA `(.L_x_5) ;  /* 0xfffffffc00fc7947 */ /* 0x000fc0000383ffff */
[----:B------:R-:W-:-:S00]  /*0500*/  NOP ;  /* 0x0000000000007918 */ /* 0x000fc00000000000 */
[----:B------:R-:W-:-:S00]  /*0510*/  NOP ;  /* 0x0000000000007918 */ /* 0x000fc00000000000 */
[----:B------:R-:W-:-:S00]  /*0520*/  NOP ;  /* 0x0000000000007918 */ /* 0x000fc00000000000 */
[----:B------:R-:W-:-:S00]  /*0530*/  NOP ;  /* 0x0000000000007918 */ /* 0x000fc00000000000 */
[----:B------:R-:W-:-:S00]  /*0540*/  NOP ;  /* 0x0000000000007918 */ /* 0x000fc00000000000 */
[----:B------:R-:W-:-:S00]  /*0550*/  NOP ;  /* 0x0000000000007918 */ /* 0x000fc00000000000 */
[----:B------:R-:W-:-:S00]  /*0560*/  NOP ;  /* 0x0000000000007918 */ /* 0x000fc00000000000 */
[----:B------:R-:W-:-:S00]  /*0570*/  NOP ;  /* 0x0000000000007918 */ /* 0x000fc00000000000 */
.L_x_6:


//--------------------- .nv.shared._Z30matrix_vector_multiply_chunkedPdS_S_mmmm --------------------------
	.section	.nv.shared._Z30matrix_vector_multiply_chunkedPdS_S_mmmm,"aw",@nobits
	.sectionflags	@""
	.align	8
.nv.shared._Z30matrix_vector_multiply_chunkedPdS_S_mmmm:
	.zero		3072


//--------------------- .nv.shared.reserved.0     --------------------------
	.section	.nv.shared.reserved.0,"aw",@nobits
	.weak		__nv_reservedSMEM_offset_0_alias
	.size		__nv_reservedSMEM_offset_0_alias, 0, 64
	.other		__nv_reservedSMEM_offset_0_alias,@"STO_CUDA_RESERVED_SHARED STV_DEFAULT"
__nv_reservedSMEM_offset_0_alias:
	.zero		0
	.zero		64


//--------------------- .nv.constant0._Z30matrix_vector_multiply_chunkedPdS_S_mmmm --------------------------
	.section	.nv.constant0._Z30matrix_vector_multiply_chunkedPdS_S_mmmm,"a",@progbits
	.sectionflags	@""
	.align	4
.nv.constant0._Z30matrix_vector_multiply_chunkedPdS_S_mmmm:
	.zero		952


//--------------------- SYMBOLS --------------------------

	.type		.nv.reservedSmem.offset0,@object
	.size		.nv.reservedSmem.offset0,0x4
	.type		.nv.reservedSmem.cap,@object
	.size		.nv.reservedSmem.cap,0x4
